//
// Generated by NVIDIA NVVM Compiler
//
// Compiler Build ID: CL-36424714
// Cuda compilation tools, release 13.0, V13.0.88
// Based on NVVM 20.0.0
//

.version 9.0
.target sm_100
.address_size 64

	// .globl	_Z7dkernelv
.extern .func  (.param .b32 func_retval0) vprintf
(
	.param .b64 vprintf_param_0,
	.param .b64 vprintf_param_1
)
;
.global .align 1 .b8 $str[20] = {37, 100, 32, 37, 100, 32, 37, 100, 32, 37, 100, 32, 37, 100, 32, 37, 100, 46, 10};

.visible .entry _Z7dkernelv()
{
	.local .align 8 .b8 	__local_depot0[24];
	.reg .b64 	%SP;
	.reg .b64 	%SPL;
	.reg .pred 	%p<2>;
	.reg .b32 	%r<10>;
	.reg .b64 	%rd<5>;

	mov.u64 	%SPL, __local_depot0;
	cvta.local.u64 	%SP, %SPL;
	mov.u32 	%r1, %tid.x;
	setp.ne.s32 	%p1, %r1, 0;
	@%p1 bra 	$L__BB0_2;
	add.u64 	%rd1, %SP, 0;
	add.u64 	%rd2, %SPL, 0;
	mov.u32 	%r2, %nctaid.x;
	mov.u32 	%r3, %nctaid.y;
	mov.u32 	%r4, %nctaid.z;
	mov.u32 	%r5, %ntid.x;
	mov.u32 	%r6, %ntid.y;
	mov.u32 	%r7, %ntid.z;
	st.local.v2.u32 	[%rd2], {%r2, %r3};
	st.local.v2.u32 	[%rd2+8], {%r4, %r5};
	st.local.v2.u32 	[%rd2+16], {%r6, %r7};
	mov.u64 	%rd3, $str;
	cvta.global.u64 	%rd4, %rd3;
	{ // callseq 0, 0
	.param .b64 param0;
	st.param.b64 	[param0], %rd4;
	.param .b64 param1;
	st.param.b64 	[param1], %rd1;
	.param .b32 retval0;
	call.uni (retval0), 
	vprintf, 
	(
	param0, 
	param1
	);
	ld.param.b32 	%r8, [retval0];
	} // callseq 0
$L__BB0_2:
	ret;

}


// ===== COMPILED SASS (sm_100) =====

	.target	sm_100

	.elftype	@"ET_EXEC"


//--------------------- .note.nv.tkinfo           --------------------------
	.section	.note.nv.tkinfo,"",@"SHT_NOTE"
	.sectionflags	@"SHF_NOTE_NV_TKINFO"
	.tkinfo
        /*0018*/ 	.word	0x00000002
        /*0030*/ 	.string	""
        /*0030*/ 	.string	"ptxas"
        /*0030*/ 	.string	"Cuda compilation tools, release 13.0, V13.0.88"
        /*0030*/ 	.string	"Build cuda_13.0.r13.0/compiler.36424714_0"
        /*0030*/ 	.string	"-arch sm_100 -m 64 "



//--------------------- .note.nv.cuinfo           --------------------------
	.section	.note.nv.cuinfo,"",@"SHT_NOTE"
	.sectionflags	@"SHF_NOTE_NV_CUINFO"
        /*0018*/ 	.short	0x0002
        /*001a*/ 	.short	0x0064
        /*001c*/ 	.short	0x0082
	.zero		2


//--------------------- .nv.info                  --------------------------
	.section	.nv.info,"",@"SHT_CUDA_INFO"
	.align	4


	//----- nvinfo : EIATTR_REGCOUNT
	.align		4
        /*0000*/ 	.byte	0x04, 0x2f
        /*0002*/ 	.short	(.L_2 - .L_1)
	.align		4
.L_1:
        /*0004*/ 	.word	index@(_Z7dkernelv)
        /*0008*/ 	.word	0x00000018


	//----- nvinfo : EIATTR_FRAME_SIZE
	.align		4
.L_2:
        /*000c*/ 	.byte	0x04, 0x11
        /*000e*/ 	.short	(.L_4 - .L_3)
	.align		4
.L_3:
        /*0010*/ 	.word	index@(_Z7dkernelv)
        /*0014*/ 	.word	0x00000018


	//----- nvinfo : EIATTR_MIN_STACK_SIZE
	.align		4
.L_4:
        /*0018*/ 	.byte	0x04, 0x12
        /*001a*/ 	.short	(.L_6 - .L_5)
	.align		4
.L_5:
        /*001c*/ 	.word	index@(_Z7dkernelv)
        /*0020*/ 	.word	0x00000018
.L_6:


//--------------------- .nv.compat                --------------------------
	.section	.nv.compat,"",@"SHT_CUDA_COMPAT_INFO"
	.align	4
        /*0000*/ 	.byte	0x02, 0x09, 0x00, 0x00, 0x02, 0x02, 0x01, 0x00, 0x02, 0x05, 0x05, 0x00, 0x03, 0x07, 0x01, 0x01
        /*0010*/ 	.byte	0x02, 0x03, 0x00, 0x00, 0x02, 0x06, 0x01, 0x00, 0x04, 0x0b, 0x08, 0x00, 0x09, 0x00, 0x00, 0x00
        /*0020*/ 	.byte	0x00, 0x00, 0x00, 0x00


//--------------------- .nv.info._Z7dkernelv      --------------------------
	.section	.nv.info._Z7dkernelv,"",@"SHT_CUDA_INFO"
	.sectionflags	@""
	.align	4


	//----- nvinfo : EIATTR_CUDA_API_VERSION
	.align		4
        /*0000*/ 	.byte	0x04, 0x37
        /*0002*/ 	.short	(.L_8 - .L_7)
.L_7:
        /*0004*/ 	.word	0x00000082


	//----- nvinfo : EIATTR_SPARSE_MMA_MASK
	.align		4
.L_8:
        /*0008*/ 	.byte	0x03, 0x50
        /*000a*/ 	.short	0x0000


	//----- nvinfo : EIATTR_MAXREG_COUNT
	.align		4
        /*000c*/ 	.byte	0x03, 0x1b
        /*000e*/ 	.short	0x00ff


	//----- nvinfo : EIATTR_EXTERNS
	.align		4
        /*0010*/ 	.byte	0x04, 0x0f
        /*0012*/ 	.short	(.L_10 - .L_9)


	//   ....[0]....
	.align		4
.L_9:
        /*0014*/ 	.word	index@(vprintf)


	//----- nvinfo : EIATTR_MERCURY_ISA_VERSION
	.align		4
.L_10:
        /*0018*/ 	.byte	0x03, 0x5f
        /*001a*/ 	.short	0x0101


	//----- nvinfo : EIATTR_VRC_CTA_INIT_COUNT
	.align		4
        /*001c*/ 	.byte	0x02, 0x4a
	.zero		1
	.zero		1


	//----- nvinfo : EIATTR_SYSCALL_OFFSETS
	.align		4
        /*0020*/ 	.byte	0x04, 0x46
        /*0022*/ 	.short	(.L_12 - .L_11)


	//   ....[0]....
.L_11:
        /*0024*/ 	.word	0x00000180


	//----- nvinfo : EIATTR_EXIT_INSTR_OFFSETS
	.align		4
.L_12:
        /*0028*/ 	.byte	0x04, 0x1c
        /*002a*/ 	.short	(.L_14 - .L_13)


	//   ....[0]....
.L_13:
        /*002c*/ 	.word	0x00000080


	//   ....[1]....
        /*0030*/ 	.word	0x00000190


	//----- nvinfo : EIATTR_CRS_STACK_SIZE
	.align		4
.L_14:
        /*0034*/ 	.byte	0x04, 0x1e
        /*0036*/ 	.short	(.L_16 - .L_15)
.L_15:
        /*0038*/ 	.word	0x00000000


	//----- nvinfo : EIATTR_SW_WAR
	.align		4
.L_16:
        /*003c*/ 	.byte	0x04, 0x36
        /*003e*/ 	.short	(.L_18 - .L_17)
.L_17:
        /*0040*/ 	.word	0x00000008
.L_18:


//--------------------- .nv.callgraph             --------------------------
	.section	.nv.callgraph,"",@"SHT_CUDA_CALLGRAPH"
	.align	4
	.sectionentsize	8
	.align		4
        /*0000*/ 	.word	0x00000000
	.align		4
        /*0004*/ 	.word	0xffffffff
	.align		4
        /*0008*/ 	.word	index@(_Z7dkernelv)
	.align		4
        /*000c*/ 	.word	index@(vprintf)
	.align		4
        /*0010*/ 	.word	0x00000000
	.align		4
        /*0014*/ 	.word	0xfffffffe
	.align		4
        /*0018*/ 	.word	0x00000000
	.align		4
        /*001c*/ 	.word	0xfffffffd
	.align		4
        /*0020*/ 	.word	0x00000000
	.align		4
        /*0024*/ 	.word	0xfffffffc


//--------------------- .nv.constant4             --------------------------
	.section	.nv.constant4,"a",@progbits
	.align	8
	.align		8
.nv.constant4:
        /*0000*/ 	.dword	vprintf
	.align		8
        /*0008*/ 	.dword	$str


//--------------------- .text._Z7dkernelv         --------------------------
	.section	.text._Z7dkernelv,"ax",@progbits
	.align	128
        .global         _Z7dkernelv
        .type           _Z7dkernelv,@function
        .size           _Z7dkernelv,(.L_x_2 - _Z7dkernelv)
        .other          _Z7dkernelv,@"STO_CUDA_ENTRY STV_DEFAULT"
_Z7dkernelv:
.text._Z7dkernelv:
[----:B------:R-:W0:Y:S01]  /*0000*/  LDC R1, c[0x0][0x37c] ;  /* 0x0000df00ff017b82 */ /* 0x000e220000000800 */
[----:B------:R-:W1:Y:S01]  /*0010*/  S2R R0, SR_TID.X ;  /* 0x0000000000007919 */ /* 0x000e620000002100 */
[----:B------:R-:W2:Y:S01]  /*0020*/  LDCU UR4, c[0x0][0x2f8] ;  /* 0x00005f00ff0477ac */ /* 0x000ea20008000800 */
[----:B0-----:R-:W-:Y:S01]  /*0030*/  VIADD R1, R1, 0xffffffe8 ;  /* 0xffffffe801017836 */ /* 0x001fe20000000000 */
[----:B------:R-:W0:Y:S04]  /*0040*/  LDCU UR5, c[0x0][0x2fc] ;  /* 0x00005f80ff0577ac */ /* 0x000e280008000800 */
[----:B--2---:R-:W-:-:S05]  /*0050*/  IADD3 R6, P1, PT, R1, UR4, RZ ;  /* 0x0000000401067c10 */ /* 0x004fca000ff3e0ff */
[----:B0-----:R-:W-:Y:S01]  /*0060*/  IMAD.X R7, RZ, RZ, UR5, P1 ;  /* 0x00000005ff077e24 */ /* 0x001fe200088e06ff */
[----:B-1----:R-:W-:-:S13]  /*0070*/  ISETP.NE.AND P0, PT, R0, RZ, PT ;  /* 0x000000ff0000720c */ /* 0x002fda0003f05270 */
[----:B------:R-:W-:Y:S05]  /*0080*/  @P0 EXIT ;  /* 0x000000000000094d */ /* 0x000fea0003800000 */
[----:B------:R-:W0:Y:S01]  /*0090*/  LDC R8, c[0x0][0x370] ;  /* 0x0000dc00ff087b82 */ /* 0x000e220000000800 */
[----:B------:R-:W-:Y:S01]  /*00a0*/  MOV R0, 0x0 ;  /* 0x0000000000007802 */ /* 0x000fe20000000f00 */
[----:B------:R-:W1:Y:S06]  /*00b0*/  LDCU.64 UR4, c[0x4][0x8] ;  /* 0x01000100ff0477ac */ /* 0x000e6c0008000a00 */
[----:B------:R-:W0:Y:S08]  /*00c0*/  LDC R9, c[0x0][0x374] ;  /* 0x0000dd00ff097b82 */ /* 0x000e300000000800 */
[----:B------:R-:W2:Y:S01]  /*00d0*/  LDC R10, c[0x0][0x378] ;  /* 0x0000de00ff0a7b82 */ /* 0x000ea20000000800 */
[----:B-1----:R-:W-:-:S02]  /*00e0*/  IMAD.U32 R4, RZ, RZ, UR4 ;  /* 0x00000004ff047e24 */ /* 0x002fc4000f8e00ff */
[----:B------:R-:W-:-:S05]  /*00f0*/  IMAD.U32 R5, RZ, RZ, UR5 ;  /* 0x00000005ff057e24 */ /* 0x000fca000f8e00ff */
[----:B------:R-:W2:Y:S08]  /*0100*/  LDC R11, c[0x0][0x360] ;  /* 0x0000d800ff0b7b82 */ /* 0x000eb00000000800 */
[----:B------:R-:W1:Y:S01]  /*0110*/  LDC R12, c[0x0][0x364] ;  /* 0x0000d900ff0c7b82 */ /* 0x000e620000000800 */
[----:B0-----:R0:W-:Y:S07]  /*0120*/  STL.64 [R1], R8 ;  /* 0x0000000801007387 */ /* 0x0011ee0000100a00 */
[----:B------:R-:W1:Y:S01]  /*0130*/  LDC R13, c[0x0][0x368] ;  /* 0x0000da00ff0d7b82 */ /* 0x000e620000000800 */
[----:B--2---:R0:W-:Y:S07]  /*0140*/  STL.64 [R1+0x8], R10 ;  /* 0x0000080a01007387 */ /* 0x0041ee0000100a00 */
[----:B------:R0:W2:Y:S01]  /*0150*/  LDC.64 R2, c[0x4][R0] ;  /* 0x0100000000027b82 */ /* 0x0000a20000000a00 */
[----:B-1----:R0:W-:Y:S02]  /*0160*/  STL.64 [R1+0x10], R12 ;  /* 0x0000100c01007387 */ /* 0x0021e40000100a00 */
[----:B------:R-:W-:-:S07]  /*0170*/  LEPC R20, `(.L_x_0) ;  /* 0x000000001014794e */ /* 0x000fce0000000000 */
[----:B0-2---:R-:W-:Y:S05]  /*0180*/  CALL.ABS.NOINC R2 ;  /* 0x0000000002007343 */ /* 0x005fea0003c00000 */
.L_x_0:
[----:B------:R-:W-:Y:S05]  /*0190*/  EXIT ;  /* 0x000000000000794d */ /* 0x000fea0003800000 */
.L_x_1:
[----:B------:R-:W-:-:S00]  /*01a0*/  BRA `(.L_x_1) ;  /* 0xfffffffc00fc7947 */ /* 0x000fc0000383ffff */
[----:B------:R-:W-:-:S00]  /*01b0*/  NOP ;  /* 0x0000000000007918 */ /* 0x000fc00000000000 */
        /* <DEDUP_REMOVED lines=12> */
.L_x_2:


//--------------------- .nv.global.init           --------------------------
	.section	.nv.global.init,"aw",@progbits
.nv.global.init:
	.type		$str,@object
	.size		$str,(.L_0 - $str)
$str:
        /*0000*/ 	.byte	0x25, 0x64, 0x20, 0x25, 0x64, 0x20, 0x25, 0x64, 0x20, 0x25, 0x64, 0x20, 0x25, 0x64, 0x20, 0x25
        /*0010*/ 	.byte	0x64, 0x2e, 0x0a, 0x00
.L_0:


//--------------------- .nv.shared.reserved.0     --------------------------
	.section	.nv.shared.reserved.0,"aw",@nobits
	.weak		__nv_reservedSMEM_offset_0_alias
	.size		__nv_reservedSMEM_offset_0_alias, 0, 64
	.other		__nv_reservedSMEM_offset_0_alias,@"STO_CUDA_RESERVED_SHARED STV_DEFAULT"
__nv_reservedSMEM_offset_0_alias:
	.zero		0
	.zero		64


//--------------------- .nv.constant0._Z7dkernelv --------------------------
	.section	.nv.constant0._Z7dkernelv,"a",@progbits
	.sectionflags	@""
	.align	4
.nv.constant0._Z7dkernelv:
	.zero		896


//--------------------- SYMBOLS --------------------------

	.type		.nv.reservedSmem.offset0,@object
	.size		.nv.reservedSmem.offset0,0x4
	.type		vprintf,@function
